	.headerflags	@"EF_CUDA_TEXMODE_UNIFIED EF_CUDA_64BIT_ADDRESS EF_CUDA_ACCELERATORS EF_CUDA_SM90 EF_CUDA_VIRTUAL_SM(EF_CUDA_SM90)"
	.elftype	@"ET_EXEC"


//--------------------- .nv.info                  --------------------------
	.section	.nv.info,"",@"SHT_CUDA_INFO"
	.align	4


	//----- nvinfo : EIATTR_REGCOUNT
	.align		4
        /*0000*/ 	.byte	0x04, 0x2f
        /*0002*/ 	.short	(.L_1 - .L_0)
	.align		4
.L_0:
        /*0004*/ 	.word	index@(triton_poi_fused_convolution_leaky_relu_3)
        /*0008*/ 	.word	0x0000000e


	//----- nvinfo : EIATTR_MIN_STACK_SIZE
	.align		4
.L_1:
        /*000c*/ 	.byte	0x04, 0x12
        /*000e*/ 	.short	(.L_3 - .L_2)
	.align		4
.L_2:
        /*0010*/ 	.word	index@(triton_poi_fused_convolution_leaky_relu_3)
        /*0014*/ 	.word	0x00000000


	//----- nvinfo : EIATTR_FRAME_SIZE
	.align		4
.L_3:
        /*0018*/ 	.byte	0x04, 0x11
        /*001a*/ 	.short	(.L_5 - .L_4)
	.align		4
.L_4:
        /*001c*/ 	.word	index@(triton_poi_fused_convolution_leaky_relu_3)
        /*0020*/ 	.word	0x00000000


	//----- nvinfo : EIATTR_MIN_STACK_SIZE
	.align		4
.L_5:
        /*0024*/ 	.byte	0x04, 0x12
        /*0026*/ 	.short	(.L_7 - .L_6)
	.align		4
.L_6:
        /*0028*/ 	.word	index@(triton_poi_fused_convolution_leaky_relu_3)
        /*002c*/ 	.word	0x00000000
.L_7:


//--------------------- .nv.info.triton_poi_fused_convolution_leaky_relu_3 --------------------------
	.section	.nv.info.triton_poi_fused_convolution_leaky_relu_3,"",@"SHT_CUDA_INFO"
	.sectionflags	@""
	.align	4


	//----- nvinfo : EIATTR_CUDA_API_VERSION
	.align		4
        /*0000*/ 	.byte	0x04, 0x37
        /*0002*/ 	.short	(.L_9 - .L_8)
.L_8:
        /*0004*/ 	.word	0x0000007c


	//----- nvinfo : EIATTR_KPARAM_INFO
	.align		4
.L_9:
        /*0008*/ 	.byte	0x04, 0x17
        /*000a*/ 	.short	(.L_11 - .L_10)
.L_10:
        /*000c*/ 	.word	0x00000000
        /*0010*/ 	.short	0x0003
        /*0012*/ 	.short	0x0018
        /*0014*/ 	.byte	0x00, 0xf0, 0x11, 0x00


	//----- nvinfo : EIATTR_KPARAM_INFO
	.align		4
.L_11:
        /*0018*/ 	.byte	0x04, 0x17
        /*001a*/ 	.short	(.L_13 - .L_12)
.L_12:
        /*001c*/ 	.word	0x00000000
        /*0020*/ 	.short	0x0002
        /*0022*/ 	.short	0x0010
        /*0024*/ 	.byte	0x00, 0xf4, 0x21, 0x00


	//----- nvinfo : EIATTR_KPARAM_INFO
	.align		4
.L_13:
        /*0028*/ 	.byte	0x04, 0x17
        /*002a*/ 	.short	(.L_15 - .L_14)
.L_14:
        /*002c*/ 	.word	0x00000000
        /*0030*/ 	.short	0x0001
        /*0032*/ 	.short	0x0008
        /*0034*/ 	.byte	0x00, 0xf4, 0x21, 0x00


	//----- nvinfo : EIATTR_KPARAM_INFO
	.align		4
.L_15:
        /*0038*/ 	.byte	0x04, 0x17
        /*003a*/ 	.short	(.L_17 - .L_16)
.L_16:
        /*003c*/ 	.word	0x00000000
        /*0040*/ 	.short	0x0000
        /*0042*/ 	.short	0x0000
        /*0044*/ 	.byte	0x00, 0xf4, 0x21, 0x00


	//----- nvinfo : EIATTR_SPARSE_MMA_MASK
	.align		4
.L_17:
        /*0048*/ 	.byte	0x03, 0x50
        /*004a*/ 	.short	0x0000


	//----- nvinfo : EIATTR_MAXREG_COUNT
	.align		4
        /*004c*/ 	.byte	0x03, 0x1b
        /*004e*/ 	.short	0x00ff


	//----- nvinfo : EIATTR_EXIT_INSTR_OFFSETS
	.align		4
        /*0050*/ 	.byte	0x04, 0x1c
        /*0052*/ 	.short	(.L_19 - .L_18)


	//   ....[0]....
.L_18:
        /*0054*/ 	.word	0x000001e0


	//   ....[1]....
        /*0058*/ 	.word	0x00000200


	//----- nvinfo : EIATTR_REQNTID
	.align		4
.L_19:
        /*005c*/ 	.byte	0x04, 0x10
        /*005e*/ 	.short	(.L_21 - .L_20)
.L_20:
        /*0060*/ 	.word	0x00000080
        /*0064*/ 	.word	0x00000001
        /*0068*/ 	.word	0x00000001


	//----- nvinfo : EIATTR_CBANK_PARAM_SIZE
	.align		4
.L_21:
        /*006c*/ 	.byte	0x03, 0x19
        /*006e*/ 	.short	0x001c


	//----- nvinfo : EIATTR_PARAM_CBANK
	.align		4
        /*0070*/ 	.byte	0x04, 0x0a
        /*0072*/ 	.short	(.L_23 - .L_22)
	.align		4
.L_22:
        /*0074*/ 	.word	index@(.nv.constant0.triton_poi_fused_convolution_leaky_relu_3)
        /*0078*/ 	.short	0x0210
        /*007a*/ 	.short	0x001c


	//----- nvinfo : EIATTR_SW_WAR
	.align		4
.L_23:
        /*007c*/ 	.byte	0x04, 0x36
        /*007e*/ 	.short	(.L_25 - .L_24)
.L_24:
        /*0080*/ 	.word	0x00000008
.L_25:


//--------------------- .nv.callgraph             --------------------------
	.section	.nv.callgraph,"",@"SHT_CUDA_CALLGRAPH"
	.align	4
	.sectionentsize	8
	.align		4
        /*0000*/ 	.word	0x00000000
	.align		4
        /*0004*/ 	.word	0xffffffff
	.align		4
        /*0008*/ 	.word	0x00000000
	.align		4
        /*000c*/ 	.word	0xfffffffe
	.align		4
        /*0010*/ 	.word	0x00000000
	.align		4
        /*0014*/ 	.word	0xfffffffd
	.align		4
        /*0018*/ 	.word	0x00000000
	.align		4
        /*001c*/ 	.word	0xfffffffc


//--------------------- .text.triton_poi_fused_convolution_leaky_relu_3 --------------------------
	.section	.text.triton_poi_fused_convolution_leaky_relu_3,"ax",@progbits
	.align	128
        .global         triton_poi_fused_convolution_leaky_relu_3
        .type           triton_poi_fused_convolution_leaky_relu_3,@function
        .size           triton_poi_fused_convolution_leaky_relu_3,(.L_x_1 - triton_poi_fused_convolution_leaky_relu_3)
        .other          triton_poi_fused_convolution_leaky_relu_3,@"STO_CUDA_ENTRY STV_DEFAULT"
triton_poi_fused_convolution_leaky_relu_3:
.text.triton_poi_fused_convolution_leaky_relu_3:
[----:B------:R-:W0:Y:S02]  /*0000*/  LDC R1, c[0x0][0x28] ;  /* 0x00000a00ff017b82 */ /* 0x000e240000000800 */
[----:B------:R-:W1:Y:S01]  /*0010*/  S2R R0, SR_TID.X ;  /* 0x0000000000007919 */ /* 0x000e620000002100 */
[----:B------:R-:W2:Y:S01]  /*0020*/  LDC.64 R4, c[0x0][0x218] ;  /* 0x00008600ff047b82 */ /* 0x000ea20000000a00 */
[----:B------:R-:W-:Y:S01]  /*0030*/  ULDC.64 UR4, c[0x0][0x208] ;  /* 0x0000820000047ab9 */ /* 0x000fe20000000a00 */
[----:B------:R-:W-:Y:S01]  /*0040*/  ULDC.64 UR6, c[0x0][0x220] ;  /* 0x0000880000067ab9 */ /* 0x000fe20000000a00 */
[----:B------:R-:W3:Y:S01]  /*0050*/  S2R R7, SR_CTAID.X ;  /* 0x0000000000077919 */ /* 0x000ee20000002500 */
[----:B-1----:R-:W-:Y:S02]  /*0060*/  LOP3.LUT R0, R0, 0x7f, RZ, 0xc0, !PT ;  /* 0x0000007f00007812 */ /* 0x002fe400078ec0ff */
[----:B---3--:R-:W-:-:S03]  /*0070*/  SHF.R.S32.HI R2, RZ, 0x18, R7 ;  /* 0x00000018ff027819 */ /* 0x008fc60000011407 */
[----:B------:R-:W-:Y:S01]  /*0080*/  IMAD R7, R7, 0x80, R0 ;  /* 0x0000008007077824 */ /* 0x000fe200078e0200 */
[----:B------:R-:W-:Y:S02]  /*0090*/  SGXT R0, R2, 0x1 ;  /* 0x000000010200781a */ /* 0x000fe40000000200 */
[----:B------:R-:W1:Y:S02]  /*00a0*/  LDC.64 R2, c[0x0][0x210] ;  /* 0x00008400ff027b82 */ /* 0x000e640000000a00 */
[----:B------:R-:W-:Y:S02]  /*00b0*/  ISETP.GE.AND P1, PT, R7, 0x100, PT ;  /* 0x000001000700780c */ /* 0x000fe40003f26270 */
[----:B------:R-:W-:-:S04]  /*00c0*/  LEA.HI R0, R0, R7, RZ, 0x4 ;  /* 0x0000000700007211 */ /* 0x000fc800078f20ff */
[----:B------:R-:W-:-:S04]  /*00d0*/  SHF.R.S32.HI R0, RZ, 0x4, R0 ;  /* 0x00000004ff007819 */ /* 0x000fc80000011400 */
[----:B------:R-:W-:-:S04]  /*00e0*/  LEA.HI R6, R0, R0, RZ, 0x2 ;  /* 0x0000000000067211 */ /* 0x000fc800078f10ff */
[----:B------:R-:W-:-:S05]  /*00f0*/  LOP3.LUT R9, R6, 0xfffffffc, RZ, 0xc0, !PT ;  /* 0xfffffffc06097812 */ /* 0x000fca00078ec0ff */
[----:B------:R-:W-:Y:S02]  /*0100*/  IMAD.IADD R9, R0, 0x1, -R9 ;  /* 0x0000000100097824 */ /* 0x000fe400078e0a09 */
[----:B------:R-:W-:Y:S02]  /*0110*/  IMAD.MOV.U32 R0, RZ, RZ, RZ ;  /* 0x000000ffff007224 */ /* 0x000fe400078e00ff */
[----:B--2---:R-:W-:-:S04]  /*0120*/  IMAD.WIDE R4, R9, 0x4, R4 ;  /* 0x0000000409047825 */ /* 0x004fc800078e0204 */
[----:B------:R-:W-:Y:S02]  /*0130*/  IMAD.MOV.U32 R9, RZ, RZ, RZ ;  /* 0x000000ffff097224 */ /* 0x000fe400078e00ff */
[----:B-1----:R-:W-:-:S04]  /*0140*/  IMAD.WIDE R2, R7, 0x4, R2 ;  /* 0x0000000407027825 */ /* 0x002fc800078e0202 */
[----:B------:R-:W2:Y:S04]  /*0150*/  @!P1 LDG.E.EL R9, desc[UR4][R4.64] ;  /* 0x0000000404099981 */ /* 0x000ea8000c2e1900 */
[----:B------:R-:W2:Y:S01]  /*0160*/  @!P1 LDG.E R0, desc[UR4][R2.64] ;  /* 0x0000000402009981 */ /* 0x000ea2000c1e1900 */
[----:B------:R-:W-:-:S04]  /*0170*/  IADD3 R6, P2, R7, UR6, RZ ;  /* 0x0000000607067c10 */ /* 0x000fc8000ff5e0ff */
[----:B------:R-:W-:Y:S02]  /*0180*/  LEA.HI.X.SX32 R7, R7, UR7, 0x1, P2 ;  /* 0x0000000707077c11 */ /* 0x000fe400090f0eff */
[----:B--2---:R-:W-:-:S04]  /*0190*/  FSETP.GT.AND P0, PT, R0, -R9, PT ;  /* 0x800000090000720b */ /* 0x004fc80003f04000 */
[----:B------:R-:W-:Y:S01]  /*01a0*/  SEL R11, RZ, 0x1, !P0 ;  /* 0x00000001ff0b7807 */ /* 0x000fe20004000000 */
[----:B------:R-:W-:-:S04]  /*01b0*/  FADD R9, R9, R0 ;  /* 0x0000000009097221 */ /* 0x000fc80000000000 */
[----:B------:R1:W-:Y:S04]  /*01c0*/  @!P1 STG.E.U8 desc[UR4][R6.64], R11 ;  /* 0x0000000b06009986 */ /* 0x0003e8000c101104 */
[----:B------:R-:W-:Y:S01]  /*01d0*/  @!P0 FMUL R9, R9, 0.20000000298023223877 ;  /* 0x3e4ccccd09098820 */ /* 0x000fe20000400000 */
[----:B------:R-:W-:Y:S06]  /*01e0*/  @P1 EXIT ;  /* 0x000000000000194d */ /* 0x000fec0003800000 */
[----:B------:R-:W-:Y:S01]  /*01f0*/  STG.E desc[UR4][R2.64], R9 ;  /* 0x0000000902007986 */ /* 0x000fe2000c101904 */
[----:B------:R-:W-:Y:S05]  /*0200*/  EXIT ;  /* 0x000000000000794d */ /* 0x000fea0003800000 */
.L_x_0:
[----:B------:R-:W-:-:S00]  /*0210*/  BRA `(.L_x_0) ;  /* 0xfffffffc00fc7947 */ /* 0x000fc0000383ffff */
[----:B------:R-:W-:-:S00]  /*0220*/  NOP ;  /* 0x0000000000007918 */ /* 0x000fc00000000000 */
        /* <DEDUP_REMOVED lines=13> */
.L_x_1:


//--------------------- .nv.constant0.triton_poi_fused_convolution_leaky_relu_3 --------------------------
	.section	.nv.constant0.triton_poi_fused_convolution_leaky_relu_3,"a",@progbits
	.sectionflags	@""
	.align	4
.nv.constant0.triton_poi_fused_convolution_leaky_relu_3:
	.zero		556
